//
// Generated by NVIDIA NVVM Compiler
//
// Compiler Build ID: CL-36424714
// Cuda compilation tools, release 13.0, V13.0.88
// Based on NVVM 20.0.0
//

.version 9.0
.target sm_100
.address_size 64

	// .globl	_Z18evennoteven_kernelPiS_

.visible .entry _Z18evennoteven_kernelPiS_(
	.param .u64 .ptr .align 1 _Z18evennoteven_kernelPiS__param_0,
	.param .u64 .ptr .align 1 _Z18evennoteven_kernelPiS__param_1
)
{
	.reg .pred 	%p<2>;
	.reg .b32 	%r<5>;
	.reg .b64 	%rd<9>;

	ld.param.u64 	%rd2, [_Z18evennoteven_kernelPiS__param_0];
	ld.param.u64 	%rd1, [_Z18evennoteven_kernelPiS__param_1];
	cvta.to.global.u64 	%rd3, %rd2;
	mov.u32 	%r1, %tid.x;
	mul.wide.u32 	%rd4, %r1, 4;
	add.s64 	%rd5, %rd3, %rd4;
	ld.global.u32 	%r2, [%rd5];
	and.b32  	%r3, %r2, 1;
	setp.eq.b32 	%p1, %r3, 1;
	@%p1 bra 	$L__BB0_2;
	cvta.to.global.u64 	%rd6, %rd1;
	shl.b32 	%r4, %r2, 1;
	add.s64 	%rd8, %rd6, %rd4;
	st.global.u32 	[%rd8], %r4;
$L__BB0_2:
	ret;

}


// ===== COMPILED SASS (sm_100) =====

	.target	sm_100

	.elftype	@"ET_EXEC"


//--------------------- .note.nv.tkinfo           --------------------------
	.section	.note.nv.tkinfo,"",@"SHT_NOTE"
	.sectionflags	@"SHF_NOTE_NV_TKINFO"
	.tkinfo
        /*0018*/ 	.word	0x00000002
        /*0030*/ 	.string	""
        /*0030*/ 	.string	"ptxas"
        /*0030*/ 	.string	"Cuda compilation tools, release 13.0, V13.0.88"
        /*0030*/ 	.string	"Build cuda_13.0.r13.0/compiler.36424714_0"
        /*0030*/ 	.string	"-arch sm_100 -m 64 "



//--------------------- .note.nv.cuinfo           --------------------------
	.section	.note.nv.cuinfo,"",@"SHT_NOTE"
	.sectionflags	@"SHF_NOTE_NV_CUINFO"
        /*0018*/ 	.short	0x0002
        /*001a*/ 	.short	0x0064
        /*001c*/ 	.short	0x0082
	.zero		2


//--------------------- .nv.info                  --------------------------
	.section	.nv.info,"",@"SHT_CUDA_INFO"
	.align	4


	//----- nvinfo : EIATTR_REGCOUNT
	.align		4
        /*0000*/ 	.byte	0x04, 0x2f
        /*0002*/ 	.short	(.L_1 - .L_0)
	.align		4
.L_0:
        /*0004*/ 	.word	index@(_Z18evennoteven_kernelPiS_)
        /*0008*/ 	.word	0x0000000a


	//----- nvinfo : EIATTR_FRAME_SIZE
	.align		4
.L_1:
        /*000c*/ 	.byte	0x04, 0x11
        /*000e*/ 	.short	(.L_3 - .L_2)
	.align		4
.L_2:
        /*0010*/ 	.word	index@(_Z18evennoteven_kernelPiS_)
        /*0014*/ 	.word	0x00000000


	//----- nvinfo : EIATTR_MIN_STACK_SIZE
	.align		4
.L_3:
        /*0018*/ 	.byte	0x04, 0x12
        /*001a*/ 	.short	(.L_5 - .L_4)
	.align		4
.L_4:
        /*001c*/ 	.word	index@(_Z18evennoteven_kernelPiS_)
        /*0020*/ 	.word	0x00000000
.L_5:


//--------------------- .nv.compat                --------------------------
	.section	.nv.compat,"",@"SHT_CUDA_COMPAT_INFO"
	.align	4
        /*0000*/ 	.byte	0x02, 0x09, 0x00, 0x00, 0x02, 0x02, 0x01, 0x00, 0x02, 0x05, 0x05, 0x00, 0x03, 0x07, 0x01, 0x01
        /*0010*/ 	.byte	0x02, 0x03, 0x00, 0x00, 0x02, 0x06, 0x01, 0x00, 0x04, 0x0b, 0x08, 0x00, 0x09, 0x00, 0x00, 0x00
        /*0020*/ 	.byte	0x00, 0x00, 0x00, 0x00


//--------------------- .nv.info._Z18evennoteven_kernelPiS_ --------------------------
	.section	.nv.info._Z18evennoteven_kernelPiS_,"",@"SHT_CUDA_INFO"
	.sectionflags	@""
	.align	4


	//----- nvinfo : EIATTR_CUDA_API_VERSION
	.align		4
        /*0000*/ 	.byte	0x04, 0x37
        /*0002*/ 	.short	(.L_7 - .L_6)
.L_6:
        /*0004*/ 	.word	0x00000082


	//----- nvinfo : EIATTR_KPARAM_INFO
	.align		4
.L_7:
        /*0008*/ 	.byte	0x04, 0x17
        /*000a*/ 	.short	(.L_9 - .L_8)
.L_8:
        /*000c*/ 	.word	0x00000000
        /*0010*/ 	.short	0x0001
        /*0012*/ 	.short	0x0008
        /*0014*/ 	.byte	0x00, 0xf5, 0x21, 0x00


	//----- nvinfo : EIATTR_KPARAM_INFO
	.align		4
.L_9:
        /*0018*/ 	.byte	0x04, 0x17
        /*001a*/ 	.short	(.L_11 - .L_10)
.L_10:
        /*001c*/ 	.word	0x00000000
        /*0020*/ 	.short	0x0000
        /*0022*/ 	.short	0x0000
        /*0024*/ 	.byte	0x00, 0xf5, 0x21, 0x00


	//----- nvinfo : EIATTR_SPARSE_MMA_MASK
	.align		4
.L_11:
        /*0028*/ 	.byte	0x03, 0x50
        /*002a*/ 	.short	0x0000


	//----- nvinfo : EIATTR_MAXREG_COUNT
	.align		4
        /*002c*/ 	.byte	0x03, 0x1b
        /*002e*/ 	.short	0x00ff


	//----- nvinfo : EIATTR_MERCURY_ISA_VERSION
	.align		4
        /*0030*/ 	.byte	0x03, 0x5f
        /*0032*/ 	.short	0x0101


	//----- nvinfo : EIATTR_VRC_CTA_INIT_COUNT
	.align		4
        /*0034*/ 	.byte	0x02, 0x4a
	.zero		1
	.zero		1


	//----- nvinfo : EIATTR_EXIT_INSTR_OFFSETS
	.align		4
        /*0038*/ 	.byte	0x04, 0x1c
        /*003a*/ 	.short	(.L_13 - .L_12)


	//   ....[0]....
.L_12:
        /*003c*/ 	.word	0x00000080


	//   ....[1]....
        /*0040*/ 	.word	0x000000d0


	//----- nvinfo : EIATTR_CBANK_PARAM_SIZE
	.align		4
.L_13:
        /*0044*/ 	.byte	0x03, 0x19
        /*0046*/ 	.short	0x0010


	//----- nvinfo : EIATTR_PARAM_CBANK
	.align		4
        /*0048*/ 	.byte	0x04, 0x0a
        /*004a*/ 	.short	(.L_15 - .L_14)
	.align		4
.L_14:
        /*004c*/ 	.word	index@(.nv.constant0._Z18evennoteven_kernelPiS_)
        /*0050*/ 	.short	0x0380
        /*0052*/ 	.short	0x0010


	//----- nvinfo : EIATTR_SW_WAR
	.align		4
.L_15:
        /*0054*/ 	.byte	0x04, 0x36
        /*0056*/ 	.short	(.L_17 - .L_16)
.L_16:
        /*0058*/ 	.word	0x00000008
.L_17:


//--------------------- .nv.callgraph             --------------------------
	.section	.nv.callgraph,"",@"SHT_CUDA_CALLGRAPH"
	.align	4
	.sectionentsize	8
	.align		4
        /*0000*/ 	.word	0x00000000
	.align		4
        /*0004*/ 	.word	0xffffffff
	.align		4
        /*0008*/ 	.word	0x00000000
	.align		4
        /*000c*/ 	.word	0xfffffffe
	.align		4
        /*0010*/ 	.word	0x00000000
	.align		4
        /*0014*/ 	.word	0xfffffffd
	.align		4
        /*0018*/ 	.word	0x00000000
	.align		4
        /*001c*/ 	.word	0xfffffffc


//--------------------- .text._Z18evennoteven_kernelPiS_ --------------------------
	.section	.text._Z18evennoteven_kernelPiS_,"ax",@progbits
	.align	128
        .global         _Z18evennoteven_kernelPiS_
        .type           _Z18evennoteven_kernelPiS_,@function
        .size           _Z18evennoteven_kernelPiS_,(.L_x_1 - _Z18evennoteven_kernelPiS_)
        .other          _Z18evennoteven_kernelPiS_,@"STO_CUDA_ENTRY STV_DEFAULT"
_Z18evennoteven_kernelPiS_:
.text._Z18evennoteven_kernelPiS_:
[----:B------:R-:W-:Y:S01]  /*0000*/  LDC R1, c[0x0][0x37c] ;  /* 0x0000df00ff017b82 */ /* 0x000fe20000000800 */
[----:B------:R-:W0:Y:S07]  /*0010*/  S2R R7, SR_TID.X ;  /* 0x0000000000077919 */ /* 0x000e2e0000002100 */
[----:B------:R-:W0:Y:S01]  /*0020*/  LDC.64 R2, c[0x0][0x380] ;  /* 0x0000e000ff027b82 */ /* 0x000e220000000a00 */
[----:B------:R-:W1:Y:S01]  /*0030*/  LDCU.64 UR4, c[0x0][0x358] ;  /* 0x00006b00ff0477ac */ /* 0x000e620008000a00 */
[----:B0-----:R-:W-:-:S05]  /*0040*/  IMAD.WIDE.U32 R2, R7, 0x4, R2 ;  /* 0x0000000407027825 */ /* 0x001fca00078e0002 */
[----:B-1----:R-:W2:Y:S02]  /*0050*/  LDG.E R0, desc[UR4][R2.64] ;  /* 0x0000000402007981 */ /* 0x002ea4000c1e1900 */
[----:B--2---:R-:W-:-:S04]  /*0060*/  LOP3.LUT R4, R0, 0x1, RZ, 0xc0, !PT ;  /* 0x0000000100047812 */ /* 0x004fc800078ec0ff */
[----:B------:R-:W-:-:S13]  /*0070*/  ISETP.NE.U32.AND P0, PT, R4, 0x1, PT ;  /* 0x000000010400780c */ /* 0x000fda0003f05070 */
[----:B------:R-:W-:Y:S05]  /*0080*/  @!P0 EXIT ;  /* 0x000000000000894d */ /* 0x000fea0003800000 */
[----:B------:R-:W0:Y:S01]  /*0090*/  LDC.64 R2, c[0x0][0x388] ;  /* 0x0000e200ff027b82 */ /* 0x000e220000000a00 */
[----:B------:R-:W-:Y:S01]  /*00a0*/  SHF.L.U32 R5, R0, 0x1, RZ ;  /* 0x0000000100057819 */ /* 0x000fe200000006ff */
[----:B0-----:R-:W-:-:S05]  /*00b0*/  IMAD.WIDE.U32 R2, R7, 0x4, R2 ;  /* 0x0000000407027825 */ /* 0x001fca00078e0002 */
[----:B------:R-:W-:Y:S01]  /*00c0*/  STG.E desc[UR4][R2.64], R5 ;  /* 0x0000000502007986 */ /* 0x000fe2000c101904 */
[----:B------:R-:W-:Y:S05]  /*00d0*/  EXIT ;  /* 0x000000000000794d */ /* 0x000fea0003800000 */
.L_x_0:
[----:B------:R-:W-:-:S00]  /*00e0*/  BRA `(.L_x_0) ;  /* 0xfffffffc00fc7947 */ /* 0x000fc0000383ffff */
[----:B------:R-:W-:-:S00]  /*00f0*/  NOP ;  /* 0x0000000000007918 */ /* 0x000fc00000000000 */
        /* <DEDUP_REMOVED lines=8> */
.L_x_1:


//--------------------- .nv.shared.reserved.0     --------------------------
	.section	.nv.shared.reserved.0,"aw",@nobits
	.weak		__nv_reservedSMEM_offset_0_alias
	.size		__nv_reservedSMEM_offset_0_alias, 0, 64
	.other		__nv_reservedSMEM_offset_0_alias,@"STO_CUDA_RESERVED_SHARED STV_DEFAULT"
__nv_reservedSMEM_offset_0_alias:
	.zero		0
	.zero		64


//--------------------- .nv.constant0._Z18evennoteven_kernelPiS_ --------------------------
	.section	.nv.constant0._Z18evennoteven_kernelPiS_,"a",@progbits
	.sectionflags	@""
	.align	4
.nv.constant0._Z18evennoteven_kernelPiS_:
	.zero		912


//--------------------- SYMBOLS --------------------------

	.type		.nv.reservedSmem.offset0,@object
	.size		.nv.reservedSmem.offset0,0x4
